	.headerflags	@"EF_CUDA_TEXMODE_UNIFIED EF_CUDA_64BIT_ADDRESS EF_CUDA_ACCELERATORS EF_CUDA_SM90 EF_CUDA_VIRTUAL_SM(EF_CUDA_SM90)"
	.elftype	@"ET_EXEC"


//--------------------- .nv.info                  --------------------------
	.section	.nv.info,"",@"SHT_CUDA_INFO"
	.align	4


	//----- nvinfo : EIATTR_REGCOUNT
	.align		4
        /*0000*/ 	.byte	0x04, 0x2f
        /*0002*/ 	.short	(.L_1 - .L_0)
	.align		4
.L_0:
        /*0004*/ 	.word	index@(triton_poi_fused_reflection_pad2d_5)
        /*0008*/ 	.word	0x0000001c


	//----- nvinfo : EIATTR_MIN_STACK_SIZE
	.align		4
.L_1:
        /*000c*/ 	.byte	0x04, 0x12
        /*000e*/ 	.short	(.L_3 - .L_2)
	.align		4
.L_2:
        /*0010*/ 	.word	index@(triton_poi_fused_reflection_pad2d_5)
        /*0014*/ 	.word	0x00000000


	//----- nvinfo : EIATTR_FRAME_SIZE
	.align		4
.L_3:
        /*0018*/ 	.byte	0x04, 0x11
        /*001a*/ 	.short	(.L_5 - .L_4)
	.align		4
.L_4:
        /*001c*/ 	.word	index@(triton_poi_fused_reflection_pad2d_5)
        /*0020*/ 	.word	0x00000000


	//----- nvinfo : EIATTR_MIN_STACK_SIZE
	.align		4
.L_5:
        /*0024*/ 	.byte	0x04, 0x12
        /*0026*/ 	.short	(.L_7 - .L_6)
	.align		4
.L_6:
        /*0028*/ 	.word	index@(triton_poi_fused_reflection_pad2d_5)
        /*002c*/ 	.word	0x00000000
.L_7:


//--------------------- .nv.info.triton_poi_fused_reflection_pad2d_5 --------------------------
	.section	.nv.info.triton_poi_fused_reflection_pad2d_5,"",@"SHT_CUDA_INFO"
	.sectionflags	@""
	.align	4


	//----- nvinfo : EIATTR_CUDA_API_VERSION
	.align		4
        /*0000*/ 	.byte	0x04, 0x37
        /*0002*/ 	.short	(.L_9 - .L_8)
.L_8:
        /*0004*/ 	.word	0x0000007c


	//----- nvinfo : EIATTR_KPARAM_INFO
	.align		4
.L_9:
        /*0008*/ 	.byte	0x04, 0x17
        /*000a*/ 	.short	(.L_11 - .L_10)
.L_10:
        /*000c*/ 	.word	0x00000000
        /*0010*/ 	.short	0x0002
        /*0012*/ 	.short	0x0010
        /*0014*/ 	.byte	0x00, 0xf0, 0x11, 0x00


	//----- nvinfo : EIATTR_KPARAM_INFO
	.align		4
.L_11:
        /*0018*/ 	.byte	0x04, 0x17
        /*001a*/ 	.short	(.L_13 - .L_12)
.L_12:
        /*001c*/ 	.word	0x00000000
        /*0020*/ 	.short	0x0001
        /*0022*/ 	.short	0x0008
        /*0024*/ 	.byte	0x00, 0xf4, 0x21, 0x00


	//----- nvinfo : EIATTR_KPARAM_INFO
	.align		4
.L_13:
        /*0028*/ 	.byte	0x04, 0x17
        /*002a*/ 	.short	(.L_15 - .L_14)
.L_14:
        /*002c*/ 	.word	0x00000000
        /*0030*/ 	.short	0x0000
        /*0032*/ 	.short	0x0000
        /*0034*/ 	.byte	0x00, 0xf4, 0x21, 0x00


	//----- nvinfo : EIATTR_SPARSE_MMA_MASK
	.align		4
.L_15:
        /*0038*/ 	.byte	0x03, 0x50
        /*003a*/ 	.short	0x0000


	//----- nvinfo : EIATTR_MAXREG_COUNT
	.align		4
        /*003c*/ 	.byte	0x03, 0x1b
        /*003e*/ 	.short	0x00ff


	//----- nvinfo : EIATTR_EXIT_INSTR_OFFSETS
	.align		4
        /*0040*/ 	.byte	0x04, 0x1c
        /*0042*/ 	.short	(.L_17 - .L_16)


	//   ....[0]....
.L_16:
        /*0044*/ 	.word	0x00000bb0


	//   ....[1]....
        /*0048*/ 	.word	0x00000bd0


	//----- nvinfo : EIATTR_REQNTID
	.align		4
.L_17:
        /*004c*/ 	.byte	0x04, 0x10
        /*004e*/ 	.short	(.L_19 - .L_18)
.L_18:
        /*0050*/ 	.word	0x00000080
        /*0054*/ 	.word	0x00000001
        /*0058*/ 	.word	0x00000001


	//----- nvinfo : EIATTR_CBANK_PARAM_SIZE
	.align		4
.L_19:
        /*005c*/ 	.byte	0x03, 0x19
        /*005e*/ 	.short	0x0014


	//----- nvinfo : EIATTR_PARAM_CBANK
	.align		4
        /*0060*/ 	.byte	0x04, 0x0a
        /*0062*/ 	.short	(.L_21 - .L_20)
	.align		4
.L_20:
        /*0064*/ 	.word	index@(.nv.constant0.triton_poi_fused_reflection_pad2d_5)
        /*0068*/ 	.short	0x0210
        /*006a*/ 	.short	0x0014


	//----- nvinfo : EIATTR_SW_WAR
	.align		4
.L_21:
        /*006c*/ 	.byte	0x04, 0x36
        /*006e*/ 	.short	(.L_23 - .L_22)
.L_22:
        /*0070*/ 	.word	0x00000008
.L_23:


//--------------------- .nv.callgraph             --------------------------
	.section	.nv.callgraph,"",@"SHT_CUDA_CALLGRAPH"
	.align	4
	.sectionentsize	8
	.align		4
        /*0000*/ 	.word	0x00000000
	.align		4
        /*0004*/ 	.word	0xffffffff
	.align		4
        /*0008*/ 	.word	0x00000000
	.align		4
        /*000c*/ 	.word	0xfffffffe
	.align		4
        /*0010*/ 	.word	0x00000000
	.align		4
        /*0014*/ 	.word	0xfffffffd
	.align		4
        /*0018*/ 	.word	0x00000000
	.align		4
        /*001c*/ 	.word	0xfffffffc


//--------------------- .text.triton_poi_fused_reflection_pad2d_5 --------------------------
	.section	.text.triton_poi_fused_reflection_pad2d_5,"ax",@progbits
	.align	128
        .global         triton_poi_fused_reflection_pad2d_5
        .type           triton_poi_fused_reflection_pad2d_5,@function
        .size           triton_poi_fused_reflection_pad2d_5,(.L_x_1 - triton_poi_fused_reflection_pad2d_5)
        .other          triton_poi_fused_reflection_pad2d_5,@"STO_CUDA_ENTRY STV_DEFAULT"
triton_poi_fused_reflection_pad2d_5:
.text.triton_poi_fused_reflection_pad2d_5:
[----:B------:R-:W0:Y:S02]  /*0000*/  LDC R1, c[0x0][0x28] ;  /* 0x00000a00ff017b82 */ /* 0x000e240000000800 */
[----:B------:R-:W1:Y:S01]  /*0010*/  S2R R0, SR_TID.X ;  /* 0x0000000000007919 */ /* 0x000e620000002100 */
[----:B------:R-:W-:Y:S01]  /*0020*/  ULDC.64 UR4, c[0x0][0x208] ;  /* 0x0000820000047ab9 */ /* 0x000fe20000000a00 */
[----:B------:R-:W2:Y:S01]  /*0030*/  S2R R3, SR_CTAID.X ;  /* 0x0000000000037919 */ /* 0x000ea20000002500 */
[----:B-1----:R-:W-:-:S05]  /*0040*/  IMAD.SHL.U32 R0, R0, 0x4, RZ ;  /* 0x0000000400007824 */ /* 0x002fca00078e00ff */
[----:B------:R-:W-:-:S05]  /*0050*/  LOP3.LUT R0, R0, 0x1fc, RZ, 0xc0, !PT ;  /* 0x000001fc00007812 */ /* 0x000fca00078ec0ff */
[----:B--2---:R-:W-:-:S04]  /*0060*/  IMAD R0, R3, 0x400, R0 ;  /* 0x0000040003007824 */ /* 0x004fc800078e0200 */
[C---:B------:R-:W-:Y:S01]  /*0070*/  IMAD.HI R7, R0.reuse, 0x3e0f83e1, RZ ;  /* 0x3e0f83e100077827 */ /* 0x040fe200078e02ff */
[----:B------:R-:W-:Y:S02]  /*0080*/  IADD3 R11, R0, 0x2, RZ ;  /* 0x00000002000b7810 */ /* 0x000fe40007ffe0ff */
[C---:B------:R-:W-:Y:S01]  /*0090*/  ISETP.GE.AND P0, PT, R0.reuse, 0x110400, PT ;  /* 0x001104000000780c */ /* 0x040fe20003f06270 */
[C---:B------:R-:W-:Y:S01]  /*00a0*/  VIADD R10, R0.reuse, 0x3 ;  /* 0x00000003000a7836 */ /* 0x040fe20000000000 */
[----:B------:R-:W-:Y:S01]  /*00b0*/  SHF.R.U32.HI R2, RZ, 0x1f, R7 ;  /* 0x0000001fff027819 */ /* 0x000fe20000011607 */
[----:B------:R-:W-:Y:S02]  /*00c0*/  VIADD R9, R0, 0x1 ;  /* 0x0000000100097836 */ /* 0x000fe40000000000 */
[----:B------:R-:W-:Y:S01]  /*00d0*/  IMAD.HI R17, R10, 0x3e0f83e1, RZ ;  /* 0x3e0f83e10a117827 */ /* 0x000fe200078e02ff */
[----:B------:R-:W-:-:S03]  /*00e0*/  LEA.HI.SX32 R7, R7, R2, 0x1c ;  /* 0x0000000207077211 */ /* 0x000fc600078fe2ff */
[----:B------:R-:W-:Y:S01]  /*00f0*/  IMAD.HI R6, R9, 0x3e0f83e1, RZ ;  /* 0x3e0f83e109067827 */ /* 0x000fe200078e02ff */
[----:B------:R-:W-:-:S03]  /*0100*/  SHF.R.U32.HI R2, RZ, 0x1f, R17 ;  /* 0x0000001fff027819 */ /* 0x000fc60000011611 */
[----:B------:R-:W-:Y:S01]  /*0110*/  IMAD.HI R4, R11, 0x3e0f83e1, RZ ;  /* 0x3e0f83e10b047827 */ /* 0x000fe200078e02ff */
[----:B------:R-:W-:Y:S02]  /*0120*/  SHF.R.U32.HI R5, RZ, 0x1f, R6 ;  /* 0x0000001fff057819 */ /* 0x000fe40000011606 */
[----:B------:R-:W-:Y:S01]  /*0130*/  LEA.HI.SX32 R17, R17, R2, 0x1c ;  /* 0x0000000211117211 */ /* 0x000fe200078fe2ff */
[C---:B------:R-:W-:Y:S01]  /*0140*/  VIADD R13, R0.reuse, 0x200 ;  /* 0x00000200000d7836 */ /* 0x040fe20000000000 */
[----:B------:R-:W-:Y:S01]  /*0150*/  SHF.R.U32.HI R15, RZ, 0x1f, R4 ;  /* 0x0000001fff0f7819 */ /* 0x000fe20000011604 */
[----:B------:R-:W-:Y:S01]  /*0160*/  IMAD.HI R3, R0, 0x3c2e1347, RZ ;  /* 0x3c2e134700037827 */ /* 0x000fe200078e02ff */
[----:B------:R-:W-:Y:S02]  /*0170*/  LEA.HI.SX32 R6, R6, R5, 0x1c ;  /* 0x0000000506067211 */ /* 0x000fe400078fe2ff */
[----:B------:R-:W-:Y:S01]  /*0180*/  LEA.HI.SX32 R5, R4, R15, 0x1c ;  /* 0x0000000f04057211 */ /* 0x000fe200078fe2ff */
[----:B------:R-:W-:Y:S01]  /*0190*/  IMAD.HI R2, R13, 0x3e0f83e1, RZ ;  /* 0x3e0f83e10d027827 */ /* 0x000fe200078e02ff */
[----:B------:R-:W-:-:S02]  /*01a0*/  SHF.R.U32.HI R8, RZ, 0x1f, R3 ;  /* 0x0000001fff087819 */ /* 0x000fc40000011603 */
[----:B------:R-:W-:Y:S01]  /*01b0*/  ISETP.GE.AND P1, PT, R13, 0x110400, PT ;  /* 0x001104000d00780c */ /* 0x000fe20003f26270 */
[C---:B------:R-:W-:Y:S01]  /*01c0*/  VIADD R14, R0.reuse, 0x201 ;  /* 0x00000201000e7836 */ /* 0x040fe20000000000 */
[----:B------:R-:W-:Y:S01]  /*01d0*/  SHF.R.U32.HI R15, RZ, 0x1f, R2 ;  /* 0x0000001fff0f7819 */ /* 0x000fe20000011602 */
[----:B------:R-:W-:Y:S01]  /*01e0*/  VIADD R12, R0, 0x203 ;  /* 0x00000203000c7836 */ /* 0x000fe20000000000 */
[----:B------:R-:W-:Y:S01]  /*01f0*/  LEA.HI R3, R3, R8, RZ, 0x16 ;  /* 0x0000000803037211 */ /* 0x000fe200078fb0ff */
[----:B------:R-:W-:Y:S01]  /*0200*/  IMAD.HI R22, R13, 0x3c2e1347, RZ ;  /* 0x3c2e13470d167827 */ /* 0x000fe200078e02ff */
[----:B------:R-:W-:Y:S02]  /*0210*/  IADD3 R8, R0, 0x202, RZ ;  /* 0x0000020200087810 */ /* 0x000fe40007ffe0ff */
[----:B------:R-:W-:Y:S01]  /*0220*/  LEA.HI.SX32 R4, R2, R15, 0x1c ;  /* 0x0000000f02047211 */ /* 0x000fe200078fe2ff */
[----:B------:R-:W-:Y:S01]  /*0230*/  IMAD.HI R16, R14, 0x3e0f83e1, RZ ;  /* 0x3e0f83e10e107827 */ /* 0x000fe200078e02ff */
[----:B------:R-:W-:-:S02]  /*0240*/  SHF.R.U32.HI R23, RZ, 0x1f, R22 ;  /* 0x0000001fff177819 */ /* 0x000fc40000011616 */
[----:B------:R-:W-:Y:S01]  /*0250*/  LEA R3, R3, 0xfff, 0xc ;  /* 0x00000fff03037811 */ /* 0x000fe200078e60ff */
[----:B------:R-:W-:Y:S01]  /*0260*/  IMAD.HI R19, R12, 0x3e0f83e1, RZ ;  /* 0x3e0f83e10c137827 */ /* 0x000fe200078e02ff */
[----:B------:R-:W-:Y:S02]  /*0270*/  SHF.R.U32.HI R15, RZ, 0x1f, R16 ;  /* 0x0000001fff0f7819 */ /* 0x000fe40000011610 */
[----:B------:R-:W-:Y:S01]  /*0280*/  LEA.HI R2, R22, R23, RZ, 0x16 ;  /* 0x0000001716027211 */ /* 0x000fe200078fb0ff */
[----:B------:R-:W-:Y:S01]  /*0290*/  IMAD.HI R18, R7, 0x3e0f83e1, RZ ;  /* 0x3e0f83e107127827 */ /* 0x000fe200078e02ff */
[----:B------:R-:W-:Y:S02]  /*02a0*/  SHF.R.U32.HI R20, RZ, 0x1f, R19 ;  /* 0x0000001fff147819 */ /* 0x000fe40000011613 */
[----:B------:R-:W-:Y:S01]  /*02b0*/  LEA.HI.SX32 R16, R16, R15, 0x1c ;  /* 0x0000000f10107211 */ /* 0x000fe200078fe2ff */
[----:B------:R-:W-:Y:S01]  /*02c0*/  IMAD.HI R21, R8, 0x3e0f83e1, RZ ;  /* 0x3e0f83e108157827 */ /* 0x000fe200078e02ff */
[----:B------:R-:W-:-:S02]  /*02d0*/  SHF.R.U32.HI R23, RZ, 0x1f, R18 ;  /* 0x0000001fff177819 */ /* 0x000fc40000011612 */
[----:B------:R-:W-:Y:S01]  /*02e0*/  LEA.HI.SX32 R15, R19, R20, 0x1c ;  /* 0x00000014130f7211 */ /* 0x000fe200078fe2ff */
[----:B------:R-:W-:Y:S01]  /*02f0*/  IMAD R20, R17, 0x42, RZ ;  /* 0x0000004211147824 */ /* 0x000fe200078e02ff */
[----:B------:R-:W-:Y:S01]  /*0300*/  SHF.R.U32.HI R22, RZ, 0x1f, R21 ;  /* 0x0000001fff167819 */ /* 0x000fe20000011615 */
[----:B------:R-:W-:Y:S01]  /*0310*/  IMAD R19, R6, 0x42, RZ ;  /* 0x0000004206137824 */ /* 0x000fe200078e02ff */
[----:B------:R-:W-:Y:S01]  /*0320*/  LEA.HI.SX32 R17, R18, R23, 0x1c ;  /* 0x0000001712117211 */ /* 0x000fe200078fe2ff */
[----:B------:R-:W-:Y:S01]  /*0330*/  IMAD R23, R5, 0x42, RZ ;  /* 0x0000004205177824 */ /* 0x000fe200078e02ff */
[----:B------:R-:W-:Y:S01]  /*0340*/  LEA.HI.SX32 R6, R21, R22, 0x1c ;  /* 0x0000001615067211 */ /* 0x000fe200078fe2ff */
[----:B------:R-:W-:Y:S01]  /*0350*/  IMAD.HI R18, R5, 0x3e0f83e1, RZ ;  /* 0x3e0f83e105127827 */ /* 0x000fe200078e02ff */
[----:B------:R-:W-:Y:S02]  /*0360*/  LOP3.LUT R21, RZ, R20, RZ, 0x33, !PT ;  /* 0x00000014ff157212 */ /* 0x000fe400078e33ff */
[----:B------:R-:W-:Y:S01]  /*0370*/  LOP3.LUT R22, RZ, R19, RZ, 0x33, !PT ;  /* 0x00000013ff167212 */ /* 0x000fe200078e33ff */
[----:B------:R-:W-:Y:S01]  /*0380*/  IMAD.HI R19, R4, 0x3e0f83e1, RZ ;  /* 0x3e0f83e104137827 */ /* 0x000fe200078e02ff */
[----:B------:R-:W-:-:S02]  /*0390*/  LOP3.LUT R20, RZ, R23, RZ, 0x33, !PT ;  /* 0x00000017ff147212 */ /* 0x000fc400078e33ff */
[----:B------:R-:W-:Y:S01]  /*03a0*/  LEA R2, R2, 0xfff, 0xc ;  /* 0x00000fff02027811 */ /* 0x000fe200078e60ff */
[----:B------:R-:W-:Y:S01]  /*03b0*/  IMAD.IADD R9, R9, 0x1, R22 ;  /* 0x0000000109097824 */ /* 0x000fe200078e0216 */
[----:B------:R-:W-:Y:S01]  /*03c0*/  SHF.R.U32.HI R22, RZ, 0x1f, R19 ;  /* 0x0000001fff167819 */ /* 0x000fe20000011613 */
[----:B------:R-:W-:Y:S02]  /*03d0*/  IMAD.IADD R11, R11, 0x1, R20 ;  /* 0x000000010b0b7824 */ /* 0x000fe400078e0214 */
[----:B------:R-:W-:Y:S01]  /*03e0*/  IMAD R20, R4, 0x42, RZ ;  /* 0x0000004204147824 */ /* 0x000fe200078e02ff */
[----:B------:R-:W-:Y:S01]  /*03f0*/  LEA.HI.SX32 R19, R19, R22, 0x1c ;  /* 0x0000001613137211 */ /* 0x000fe200078fe2ff */
[----:B------:R-:W-:Y:S01]  /*0400*/  IMAD.IADD R10, R10, 0x1, R21 ;  /* 0x000000010a0a7824 */ /* 0x000fe200078e0215 */
[----:B------:R-:W-:Y:S01]  /*0410*/  SHF.R.U32.HI R21, RZ, 0x1f, R18 ;  /* 0x0000001fff157819 */ /* 0x000fe20000011612 */
[----:B------:R-:W-:Y:S01]  /*0420*/  IMAD R16, R16, 0x42, RZ ;  /* 0x0000004210107824 */ /* 0x000fe200078e02ff */
[----:B------:R-:W-:Y:S01]  /*0430*/  LOP3.LUT R22, RZ, R20, RZ, 0x33, !PT ;  /* 0x00000014ff167212 */ /* 0x000fe200078e33ff */
[----:B------:R-:W-:Y:S01]  /*0440*/  IMAD R20, R15, 0x42, RZ ;  /* 0x000000420f147824 */ /* 0x000fe200078e02ff */
[----:B------:R-:W-:Y:S01]  /*0450*/  LEA.HI.SX32 R18, R18, R21, 0x1c ;  /* 0x0000001512127211 */ /* 0x000fe200078fe2ff */
[----:B------:R-:W-:Y:S01]  /*0460*/  IMAD.HI R15, R6, 0x3e0f83e1, RZ ;  /* 0x3e0f83e1060f7827 */ /* 0x000fe200078e02ff */
[----:B------:R-:W-:-:S02]  /*0470*/  LOP3.LUT R21, RZ, R16, RZ, 0x33, !PT ;  /* 0x00000010ff157212 */ /* 0x000fc400078e33ff */
[----:B------:R-:W-:Y:S01]  /*0480*/  LOP3.LUT R23, RZ, R20, RZ, 0x33, !PT ;  /* 0x00000014ff177212 */ /* 0x000fe200078e33ff */
[----:B------:R-:W-:Y:S01]  /*0490*/  IMAD R17, R17, 0x42, RZ ;  /* 0x0000004211117824 */ /* 0x000fe200078e02ff */
[----:B------:R-:W-:Y:S01]  /*04a0*/  SHF.R.U32.HI R16, RZ, 0x1f, R15 ;  /* 0x0000001fff107819 */ /* 0x000fe2000001160f */
[----:B------:R-:W-:Y:S01]  /*04b0*/  IMAD R19, R19, 0x42, RZ ;  /* 0x0000004213137824 */ /* 0x000fe200078e02ff */
[----:B------:R-:W-:Y:S01]  /*04c0*/  IABS R11, R11 ;  /* 0x0000000b000b7213 */ /* 0x000fe20000000000 */
[----:B------:R-:W-:Y:S01]  /*04d0*/  IMAD R18, R18, 0x42, RZ ;  /* 0x0000004212127824 */ /* 0x000fe200078e02ff */
[----:B------:R-:W-:Y:S01]  /*04e0*/  LEA.HI.SX32 R20, R15, R16, 0x1c ;  /* 0x000000100f147211 */ /* 0x000fe200078fe2ff */
[----:B------:R-:W-:Y:S01]  /*04f0*/  IMAD R15, R7, 0x42, RZ ;  /* 0x00000042070f7824 */ /* 0x000fe200078e02ff */
[----:B------:R-:W-:Y:S01]  /*0500*/  LOP3.LUT R16, RZ, R17, RZ, 0x33, !PT ;  /* 0x00000011ff107212 */ /* 0x000fe200078e33ff */
[----:B------:R-:W-:Y:S01]  /*0510*/  IMAD R24, R6, 0x42, RZ ;  /* 0x0000004206187824 */ /* 0x000fe200078e02ff */
[----:B------:R-:W-:Y:S01]  /*0520*/  LOP3.LUT R19, RZ, R19, RZ, 0x33, !PT ;  /* 0x00000013ff137212 */ /* 0x000fe200078e33ff */
[----:B------:R-:W-:Y:S01]  /*0530*/  IMAD.IADD R14, R14, 0x1, R21 ;  /* 0x000000010e0e7824 */ /* 0x000fe200078e0215 */
[----:B------:R-:W-:Y:S01]  /*0540*/  LOP3.LUT R17, RZ, R15, RZ, 0x33, !PT ;  /* 0x0000000fff117212 */ /* 0x000fe200078e33ff */
[----:B------:R-:W-:Y:S01]  /*0550*/  IMAD.IADD R12, R12, 0x1, R23 ;  /* 0x000000010c0c7824 */ /* 0x000fe200078e0217 */
[----:B------:R-:W-:Y:S01]  /*0560*/  LOP3.LUT R18, RZ, R18, RZ, 0x33, !PT ;  /* 0x00000012ff127212 */ /* 0x000fe200078e33ff */
[----:B------:R-:W-:Y:S01]  /*0570*/  IMAD R20, R20, 0x42, RZ ;  /* 0x0000004214147824 */ /* 0x000fe200078e02ff */
[----:B------:R-:W-:Y:S01]  /*0580*/  IADD3 R7, R7, R16, RZ ;  /* 0x0000001007077210 */ /* 0x000fe20007ffe0ff */
[----:B------:R-:W-:Y:S01]  /*0590*/  IMAD.IADD R17, R0, 0x1, R17 ;  /* 0x0000000100117824 */ /* 0x000fe200078e0211 */
[----:B------:R-:W-:Y:S01]  /*05a0*/  LOP3.LUT R25, RZ, R24, RZ, 0x33, !PT ;  /* 0x00000018ff197212 */ /* 0x000fe200078e33ff */
[----:B------:R-:W-:Y:S01]  /*05b0*/  IMAD.IADD R16, R4, 0x1, R19 ;  /* 0x0000000104107824 */ /* 0x000fe200078e0213 */
[----:B------:R-:W-:Y:S01]  /*05c0*/  IABS R4, R9 ;  /* 0x0000000900047213 */ /* 0x000fe20000000000 */
[----:B------:R-:W-:Y:S01]  /*05d0*/  IMAD.IADD R15, R5, 0x1, R18 ;  /* 0x00000001050f7824 */ /* 0x000fe200078e0212 */
[----:B------:R-:W-:Y:S01]  /*05e0*/  IABS R17, R17 ;  /* 0x0000001100117213 */ /* 0x000fe20000000000 */
[----:B------:R-:W-:Y:S01]  /*05f0*/  IMAD.IADD R8, R8, 0x1, R25 ;  /* 0x0000000108087824 */ /* 0x000fe200078e0219 */
[----:B------:R-:W-:Y:S01]  /*0600*/  IABS R5, R10 ;  /* 0x0000000a00057213 */ /* 0x000fe20000000000 */
[----:B------:R-:W-:Y:S01]  /*0610*/  IMAD.MOV.U32 R10, RZ, RZ, R11 ;  /* 0x000000ffff0a7224 */ /* 0x000fe200078e000b */
[----:B------:R-:W-:Y:S01]  /*0620*/  IADD3 R4, R4, -0x3f, RZ ;  /* 0xffffffc104047810 */ /* 0x000fe20007ffe0ff */
[----:B------:R-:W-:Y:S01]  /*0630*/  IMAD.MOV.U32 R9, RZ, RZ, R17 ;  /* 0x000000ffff097224 */ /* 0x000fe200078e0011 */
[----:B------:R-:W-:Y:S01]  /*0640*/  IADD3 R13, R13, R22, RZ ;  /* 0x000000160d0d7210 */ /* 0x000fe20007ffe0ff */
[----:B------:R-:W-:Y:S01]  /*0650*/  VIADD R10, R10, 0xffffffc1 ;  /* 0xffffffc10a0a7836 */ /* 0x000fe20000000000 */
[----:B------:R-:W-:Y:S01]  /*0660*/  IABS R14, R14 ;  /* 0x0000000e000e7213 */ /* 0x000fe20000000000 */
[----:B------:R-:W-:Y:S01]  /*0670*/  VIADD R9, R9, 0xffffffc1 ;  /* 0xffffffc109097836 */ /* 0x000fe20000000000 */
[----:B------:R-:W-:Y:S01]  /*0680*/  IABS R11, R4 ;  /* 0x00000004000b7213 */ /* 0x000fe20000000000 */
[----:B------:R-:W-:Y:S01]  /*0690*/  VIADD R5, R5, 0xffffffc1 ;  /* 0xffffffc105057836 */ /* 0x000fe20000000000 */
[----:B------:R-:W-:-:S02]  /*06a0*/  IABS R18, R10 ;  /* 0x0000000a00127213 */ /* 0x000fc40000000000 */
[----:B------:R-:W-:Y:S02]  /*06b0*/  IABS R9, R9 ;  /* 0x0000000900097213 */ /* 0x000fe40000000000 */
[----:B------:R-:W-:Y:S02]  /*06c0*/  IABS R17, R13 ;  /* 0x0000000d00117213 */ /* 0x000fe40000000000 */
[----:B------:R-:W-:Y:S01]  /*06d0*/  IABS R13, R12 ;  /* 0x0000000c000d7213 */ /* 0x000fe20000000000 */
[----:B------:R-:W-:Y:S01]  /*06e0*/  IMAD.MOV.U32 R4, RZ, RZ, R9 ;  /* 0x000000ffff047224 */ /* 0x000fe200078e0009 */
[----:B------:R-:W-:Y:S01]  /*06f0*/  LOP3.LUT R21, RZ, R20, RZ, 0x33, !PT ;  /* 0x00000014ff157212 */ /* 0x000fe200078e33ff */
[----:B------:R-:W-:Y:S01]  /*0700*/  IMAD.IADD R9, R3, 0x1, -R18 ;  /* 0x0000000103097824 */ /* 0x000fe200078e0a12 */
[----:B------:R-:W-:Y:S01]  /*0710*/  IABS R18, R8 ;  /* 0x0000000800127213 */ /* 0x000fe20000000000 */
[----:B------:R-:W-:Y:S01]  /*0720*/  IMAD.MOV.U32 R8, RZ, RZ, R14 ;  /* 0x000000ffff087224 */ /* 0x000fe200078e000e */
[----:B------:R-:W-:Y:S01]  /*0730*/  MOV R10, R11 ;  /* 0x0000000b000a7202 */ /* 0x000fe20000000f00 */
[----:B------:R-:W-:Y:S01]  /*0740*/  IMAD.MOV.U32 R12, RZ, RZ, R17 ;  /* 0x000000ffff0c7224 */ /* 0x000fe200078e0011 */
[----:B------:R-:W-:Y:S01]  /*0750*/  IABS R17, R7 ;  /* 0x0000000700117213 */ /* 0x000fe20000000000 */
[----:B------:R-:W-:Y:S01]  /*0760*/  IMAD.MOV.U32 R14, RZ, RZ, R18 ;  /* 0x000000ffff0e7224 */ /* 0x000fe200078e0012 */
[----:B------:R-:W-:Y:S01]  /*0770*/  IADD3 R6, R6, R21, RZ ;  /* 0x0000001506067210 */ /* 0x000fe20007ffe0ff */
[----:B------:R-:W-:Y:S01]  /*0780*/  VIADD R7, R8, 0xffffffc1 ;  /* 0xffffffc108077836 */ /* 0x000fe20000000000 */
[----:B------:R-:W-:Y:S01]  /*0790*/  IABS R20, R5 ;  /* 0x0000000500147213 */ /* 0x000fe20000000000 */
[----:B------:R-:W-:Y:S01]  /*07a0*/  VIADD R8, R13, 0xffffffc1 ;  /* 0xffffffc10d087836 */ /* 0x000fe20000000000 */
[----:B------:R-:W-:Y:S01]  /*07b0*/  IADD3 R12, R12, -0x3f, RZ ;  /* 0xffffffc10c0c7810 */ /* 0x000fe20007ffe0ff */
[C---:B------:R-:W-:Y:S01]  /*07c0*/  IMAD.IADD R11, R3.reuse, 0x1, -R4 ;  /* 0x00000001030b7824 */ /* 0x040fe200078e0a04 */
[----:B------:R-:W-:Y:S01]  /*07d0*/  IABS R15, R15 ;  /* 0x0000000f000f7213 */ /* 0x000fe20000000000 */
[----:B------:R-:W1:Y:S01]  /*07e0*/  LDC.64 R4, c[0x0][0x210] ;  /* 0x00008400ff047b82 */ /* 0x000e620000000a00 */
[----:B------:R-:W-:Y:S01]  /*07f0*/  VIADD R13, R14, 0xffffffc1 ;  /* 0xffffffc10e0d7836 */ /* 0x000fe20000000000 */
[----:B------:R-:W-:Y:S01]  /*0800*/  MOV R14, R17 ;  /* 0x00000011000e7202 */ /* 0x000fe20000000f00 */
[----:B------:R-:W-:Y:S01]  /*0810*/  IMAD.IADD R10, R3, 0x1, -R10 ;  /* 0x00000001030a7824 */ /* 0x000fe200078e0a0a */
[----:B------:R-:W-:-:S02]  /*0820*/  IABS R19, R8 ;  /* 0x0000000800137213 */ /* 0x000fc40000000000 */
[----:B------:R-:W-:Y:S01]  /*0830*/  IABS R8, R6 ;  /* 0x0000000600087213 */ /* 0x000fe20000000000 */
[----:B------:R-:W-:Y:S01]  /*0840*/  VIADD R6, R14, 0xffffffc1 ;  /* 0xffffffc10e067836 */ /* 0x000fe20000000000 */
[----:B------:R-:W-:Y:S02]  /*0850*/  IABS R16, R16 ;  /* 0x0000001000107213 */ /* 0x000fe40000000000 */
[----:B------:R-:W-:Y:S01]  /*0860*/  IABS R18, R7 ;  /* 0x0000000700127213 */ /* 0x000fe20000000000 */
[----:B------:R-:W-:Y:S01]  /*0870*/  IMAD.MOV.U32 R14, RZ, RZ, R8 ;  /* 0x000000ffff0e7224 */ /* 0x000fe200078e0008 */
[----:B------:R-:W-:Y:S02]  /*0880*/  IADD3 R3, R3, -R20, RZ ;  /* 0x8000001403037210 */ /* 0x000fe40007ffe0ff */
[----:B------:R-:W-:Y:S01]  /*0890*/  IABS R17, R12 ;  /* 0x0000000c00117213 */ /* 0x000fe20000000000 */
[----:B------:R-:W-:Y:S01]  /*08a0*/  IMAD.MOV.U32 R12, RZ, RZ, R15 ;  /* 0x000000ffff0c7224 */ /* 0x000fe200078e000f */
[----:B------:R-:W-:Y:S01]  /*08b0*/  IABS R20, R13 ;  /* 0x0000000d00147213 */ /* 0x000fe20000000000 */
[----:B------:R-:W-:Y:S01]  /*08c0*/  IMAD.MOV.U32 R13, RZ, RZ, R16 ;  /* 0x000000ffff0d7224 */ /* 0x000fe200078e0010 */
[----:B------:R-:W-:Y:S01]  /*08d0*/  IABS R16, R6 ;  /* 0x0000000600107213 */ /* 0x000fe20000000000 */
[----:B------:R-:W-:Y:S01]  /*08e0*/  IMAD.MOV.U32 R15, RZ, RZ, R18 ;  /* 0x000000ffff0f7224 */ /* 0x000fe200078e0012 */
[----:B------:R-:W-:Y:S01]  /*08f0*/  MOV R7, R17 ;  /* 0x0000001100077202 */ /* 0x000fe20000000f00 */
[----:B------:R-:W-:Y:S01]  /*0900*/  VIADD R14, R14, 0xffffffc1 ;  /* 0xffffffc10e0e7836 */ /* 0x000fe20000000000 */
[----:B------:R-:W-:Y:S01]  /*0910*/  IADD3 R12, R12, -0x3f, RZ ;  /* 0xffffffc10c0c7810 */ /* 0x000fe20007ffe0ff */
[----:B------:R-:W-:Y:S01]  /*0920*/  VIADD R13, R13, 0xffffffc1 ;  /* 0xffffffc10d0d7836 */ /* 0x000fe20000000000 */
[----:B------:R-:W-:Y:S01]  /*0930*/  IADD3 R8, R2, -R15, RZ ;  /* 0x8000000f02087210 */ /* 0x000fe20007ffe0ff */
[----:B------:R-:W-:Y:S01]  /*0940*/  IMAD.MOV.U32 R17, RZ, RZ, R20 ;  /* 0x000000ffff117224 */ /* 0x000fe200078e0014 */
[----:B------:R-:W-:Y:S01]  /*0950*/  MOV R15, R16 ;  /* 0x00000010000f7202 */ /* 0x000fe20000000f00 */
[C---:B------:R-:W-:Y:S01]  /*0960*/  IMAD.IADD R7, R2.reuse, 0x1, -R7 ;  /* 0x0000000102077824 */ /* 0x040fe200078e0a07 */
[----:B------:R-:W-:Y:S01]  /*0970*/  IABS R12, R12 ;  /* 0x0000000c000c7213 */ /* 0x000fe20000000000 */
[C---:B------:R-:W-:Y:S01]  /*0980*/  IMAD.IADD R6, R2.reuse, 0x1, -R17 ;  /* 0x0000000102067824 */ /* 0x040fe200078e0a11 */
[----:B------:R-:W-:Y:S01]  /*0990*/  IABS R25, R14 ;  /* 0x0000000e00197213 */ /* 0x000fe20000000000 */
[----:B------:R-:W-:Y:S01]  /*09a0*/  IMAD.IADD R2, R2, 0x1, -R19 ;  /* 0x0000000102027824 */ /* 0x000fe200078e0a13 */
[----:B------:R-:W-:Y:S01]  /*09b0*/  IABS R21, R13 ;  /* 0x0000000d00157213 */ /* 0x000fe20000000000 */
[----:B------:R-:W-:-:S02]  /*09c0*/  IMAD R13, R15, -0x40, R11 ;  /* 0xffffffc00f0d7824 */ /* 0x000fc400078e020b */
[----:B------:R-:W-:Y:S01]  /*09d0*/  IMAD R15, R15, -0x40, R10 ;  /* 0xffffffc00f0f7824 */ /* 0x000fe200078e020a */
[----:B------:R-:W-:Y:S01]  /*09e0*/  CS2R R10, SRZ ;  /* 0x00000000000a7805 */ /* 0x000fe2000001ff00 */
[C---:B------:R-:W-:Y:S02]  /*09f0*/  IMAD R17, R12.reuse, -0x40, R9 ;  /* 0xffffffc00c117824 */ /* 0x040fe400078e0209 */
[----:B------:R-:W-:Y:S02]  /*0a00*/  IMAD R19, R12, -0x40, R3 ;  /* 0xffffffc00c137824 */ /* 0x000fe400078e0203 */
[----:B------:R-:W-:Y:S02]  /*0a10*/  IMAD R23, R25, -0x40, R6 ;  /* 0xffffffc019177824 */ /* 0x000fe400078e0206 */
[----:B------:R-:W-:Y:S02]  /*0a20*/  IMAD R7, R21, -0x40, R7 ;  /* 0xffffffc015077824 */ /* 0x000fe400078e0207 */
[----:B------:R-:W-:-:S02]  /*0a30*/  IMAD R25, R25, -0x40, R2 ;  /* 0xffffffc019197824 */ /* 0x000fc400078e0202 */
[----:B------:R-:W-:Y:S01]  /*0a40*/  IMAD R21, R21, -0x40, R8 ;  /* 0xffffffc015157824 */ /* 0x000fe200078e0208 */
[----:B------:R-:W-:Y:S01]  /*0a50*/  CS2R R8, SRZ ;  /* 0x0000000000087805 */ /* 0x000fe2000001ff00 */
[----:B-1----:R-:W-:-:S04]  /*0a60*/  IMAD.WIDE R2, R13, 0x4, R4 ;  /* 0x000000040d027825 */ /* 0x002fc800078e0204 */
[--C-:B------:R-:W-:Y:S01]  /*0a70*/  IMAD.WIDE R12, R15, 0x4, R4.reuse ;  /* 0x000000040f0c7825 */ /* 0x100fe200078e0204 */
[----:B------:R1:W2:Y:S03]  /*0a80*/  @!P0 LDG.E.EL R8, desc[UR4][R2.64] ;  /* 0x0000000402088981 */ /* 0x0002a6000c2e1900 */
[--C-:B------:R-:W-:Y:S01]  /*0a90*/  IMAD.WIDE R14, R17, 0x4, R4.reuse ;  /* 0x00000004110e7825 */ /* 0x100fe200078e0204 */
[----:B------:R-:W2:Y:S03]  /*0aa0*/  @!P0 LDG.E.EL R9, desc[UR4][R12.64] ;  /* 0x000000040c098981 */ /* 0x000ea6000c2e1900 */
[--C-:B------:R-:W-:Y:S01]  /*0ab0*/  IMAD.WIDE R18, R19, 0x4, R4.reuse ;  /* 0x0000000413127825 */ /* 0x100fe200078e0204 */
[----:B------:R-:W2:Y:S01]  /*0ac0*/  @!P0 LDG.E.EL R10, desc[UR4][R14.64] ;  /* 0x000000040e0a8981 */ /* 0x000ea2000c2e1900 */
[----:B-1----:R-:W1:Y:S02]  /*0ad0*/  LDC.64 R2, c[0x0][0x218] ;  /* 0x00008600ff027b82 */ /* 0x002e640000000a00 */
[----:B------:R-:W-:Y:S01]  /*0ae0*/  IMAD.WIDE R16, R7, 0x4, R4 ;  /* 0x0000000407107825 */ /* 0x000fe200078e0204 */
[----:B------:R-:W2:Y:S01]  /*0af0*/  @!P0 LDG.E.EL R11, desc[UR4][R18.64] ;  /* 0x00000004120b8981 */ /* 0x000ea2000c2e1900 */
[----:B------:R-:W-:-:S02]  /*0b00*/  CS2R R6, SRZ ;  /* 0x0000000000067805 */ /* 0x000fc4000001ff00 */
[----:B------:R-:W-:-:S04]  /*0b10*/  IMAD.WIDE R20, R21, 0x4, R4 ;  /* 0x0000000415147825 */ /* 0x000fc800078e0204 */
[----:B------:R-:W-:-:S04]  /*0b20*/  IMAD.WIDE R22, R23, 0x4, R4 ;  /* 0x0000000417167825 */ /* 0x000fc800078e0204 */
[----:B------:R-:W-:Y:S01]  /*0b30*/  IMAD.WIDE R24, R25, 0x4, R4 ;  /* 0x0000000419187825 */ /* 0x000fe200078e0204 */
[----:B------:R-:W-:Y:S01]  /*0b40*/  CS2R R4, SRZ ;  /* 0x0000000000047805 */ /* 0x000fe2000001ff00 */
[----:B------:R3:W5:Y:S04]  /*0b50*/  @!P1 LDG.E.EL R6, desc[UR4][R22.64] ;  /* 0x0000000416069981 */ /* 0x000768000c2e1900 */
[----:B------:R3:W5:Y:S04]  /*0b60*/  @!P1 LDG.E.EL R7, desc[UR4][R24.64] ;  /* 0x0000000418079981 */ /* 0x000768000c2e1900 */
[----:B------:R3:W5:Y:S01]  /*0b70*/  @!P1 LDG.E.EL R4, desc[UR4][R16.64] ;  /* 0x0000000410049981 */ /* 0x000762000c2e1900 */
[----:B-1----:R-:W-:-:S03]  /*0b80*/  IMAD.WIDE R2, R0, 0x4, R2 ;  /* 0x0000000400027825 */ /* 0x002fc600078e0202 */
[----:B------:R3:W5:Y:S04]  /*0b90*/  @!P1 LDG.E.EL R5, desc[UR4][R20.64] ;  /* 0x0000000414059981 */ /* 0x000768000c2e1900 */
[----:B--2---:R3:W-:Y:S01]  /*0ba0*/  @!P0 STG.E.128 desc[UR4][R2.64], R8 ;  /* 0x0000000802008986 */ /* 0x0047e2000c101d04 */
[----:B------:R-:W-:Y:S05]  /*0bb0*/  @P1 EXIT ;  /* 0x000000000000194d */ /* 0x000fea0003800000 */
[----:B-----5:R-:W-:Y:S01]  /*0bc0*/  STG.E.128 desc[UR4][R2.64+0x800], R4 ;  /* 0x0008000402007986 */ /* 0x020fe2000c101d04 */
[----:B------:R-:W-:Y:S05]  /*0bd0*/  EXIT ;  /* 0x000000000000794d */ /* 0x000fea0003800000 */
.L_x_0:
[----:B------:R-:W-:-:S00]  /*0be0*/  BRA `(.L_x_0) ;  /* 0xfffffffc00fc7947 */ /* 0x000fc0000383ffff */
[----:B------:R-:W-:-:S00]  /*0bf0*/  NOP ;  /* 0x0000000000007918 */ /* 0x000fc00000000000 */
        /* <DEDUP_REMOVED lines=8> */
.L_x_1:


//--------------------- .nv.constant0.triton_poi_fused_reflection_pad2d_5 --------------------------
	.section	.nv.constant0.triton_poi_fused_reflection_pad2d_5,"a",@progbits
	.sectionflags	@""
	.align	4
.nv.constant0.triton_poi_fused_reflection_pad2d_5:
	.zero		548
